//
// Generated by NVIDIA NVVM Compiler
//
// Compiler Build ID: CL-36424714
// Cuda compilation tools, release 13.0, V13.0.88
// Based on NVVM 20.0.0
//

.version 9.0
.target sm_100
.address_size 64

	// .globl	_Z10add_globalPfS_S_i

.visible .entry _Z10add_globalPfS_S_i(
	.param .u64 .ptr .align 1 _Z10add_globalPfS_S_i_param_0,
	.param .u64 .ptr .align 1 _Z10add_globalPfS_S_i_param_1,
	.param .u64 .ptr .align 1 _Z10add_globalPfS_S_i_param_2,
	.param .u32 _Z10add_globalPfS_S_i_param_3
)
{
	.reg .pred 	%p<2>;
	.reg .b32 	%r<6>;
	.reg .b32 	%f<4>;
	.reg .b64 	%rd<11>;

	ld.param.u64 	%rd1, [_Z10add_globalPfS_S_i_param_0];
	ld.param.u64 	%rd2, [_Z10add_globalPfS_S_i_param_1];
	ld.param.u64 	%rd3, [_Z10add_globalPfS_S_i_param_2];
	ld.param.u32 	%r2, [_Z10add_globalPfS_S_i_param_3];
	mov.u32 	%r3, %tid.x;
	mov.u32 	%r4, %ntid.x;
	mov.u32 	%r5, %ctaid.x;
	mad.lo.s32 	%r1, %r4, %r5, %r3;
	setp.ge.s32 	%p1, %r1, %r2;
	@%p1 bra 	$L__BB0_2;
	cvta.to.global.u64 	%rd4, %rd1;
	cvta.to.global.u64 	%rd5, %rd2;
	cvta.to.global.u64 	%rd6, %rd3;
	mul.wide.s32 	%rd7, %r1, 4;
	add.s64 	%rd8, %rd4, %rd7;
	ld.global.f32 	%f1, [%rd8];
	add.s64 	%rd9, %rd5, %rd7;
	ld.global.f32 	%f2, [%rd9];
	add.f32 	%f3, %f1, %f2;
	add.s64 	%rd10, %rd6, %rd7;
	st.global.f32 	[%rd10], %f3;
$L__BB0_2:
	ret;

}


// ===== COMPILED SASS (sm_100) =====

	.target	sm_100

	.elftype	@"ET_EXEC"


//--------------------- .note.nv.tkinfo           --------------------------
	.section	.note.nv.tkinfo,"",@"SHT_NOTE"
	.sectionflags	@"SHF_NOTE_NV_TKINFO"
	.tkinfo
        /*0018*/ 	.word	0x00000002
        /*0030*/ 	.string	""
        /*0030*/ 	.string	"ptxas"
        /*0030*/ 	.string	"Cuda compilation tools, release 13.0, V13.0.88"
        /*0030*/ 	.string	"Build cuda_13.0.r13.0/compiler.36424714_0"
        /*0030*/ 	.string	"-arch sm_100 -m 64 "



//--------------------- .note.nv.cuinfo           --------------------------
	.section	.note.nv.cuinfo,"",@"SHT_NOTE"
	.sectionflags	@"SHF_NOTE_NV_CUINFO"
        /*0018*/ 	.short	0x0002
        /*001a*/ 	.short	0x0064
        /*001c*/ 	.short	0x0082
	.zero		2


//--------------------- .nv.info                  --------------------------
	.section	.nv.info,"",@"SHT_CUDA_INFO"
	.align	4


	//----- nvinfo : EIATTR_REGCOUNT
	.align		4
        /*0000*/ 	.byte	0x04, 0x2f
        /*0002*/ 	.short	(.L_1 - .L_0)
	.align		4
.L_0:
        /*0004*/ 	.word	index@(_Z10add_globalPfS_S_i)
        /*0008*/ 	.word	0x0000000c


	//----- nvinfo : EIATTR_FRAME_SIZE
	.align		4
.L_1:
        /*000c*/ 	.byte	0x04, 0x11
        /*000e*/ 	.short	(.L_3 - .L_2)
	.align		4
.L_2:
        /*0010*/ 	.word	index@(_Z10add_globalPfS_S_i)
        /*0014*/ 	.word	0x00000000


	//----- nvinfo : EIATTR_MIN_STACK_SIZE
	.align		4
.L_3:
        /*0018*/ 	.byte	0x04, 0x12
        /*001a*/ 	.short	(.L_5 - .L_4)
	.align		4
.L_4:
        /*001c*/ 	.word	index@(_Z10add_globalPfS_S_i)
        /*0020*/ 	.word	0x00000000
.L_5:


//--------------------- .nv.compat                --------------------------
	.section	.nv.compat,"",@"SHT_CUDA_COMPAT_INFO"
	.align	4
        /*0000*/ 	.byte	0x02, 0x09, 0x00, 0x00, 0x02, 0x02, 0x01, 0x00, 0x02, 0x05, 0x05, 0x00, 0x03, 0x07, 0x01, 0x01
        /*0010*/ 	.byte	0x02, 0x03, 0x00, 0x00, 0x02, 0x06, 0x01, 0x00, 0x04, 0x0b, 0x08, 0x00, 0x09, 0x00, 0x00, 0x00
        /*0020*/ 	.byte	0x00, 0x00, 0x00, 0x00


//--------------------- .nv.info._Z10add_globalPfS_S_i --------------------------
	.section	.nv.info._Z10add_globalPfS_S_i,"",@"SHT_CUDA_INFO"
	.sectionflags	@""
	.align	4


	//----- nvinfo : EIATTR_CUDA_API_VERSION
	.align		4
        /*0000*/ 	.byte	0x04, 0x37
        /*0002*/ 	.short	(.L_7 - .L_6)
.L_6:
        /*0004*/ 	.word	0x00000082


	//----- nvinfo : EIATTR_KPARAM_INFO
	.align		4
.L_7:
        /*0008*/ 	.byte	0x04, 0x17
        /*000a*/ 	.short	(.L_9 - .L_8)
.L_8:
        /*000c*/ 	.word	0x00000000
        /*0010*/ 	.short	0x0003
        /*0012*/ 	.short	0x0018
        /*0014*/ 	.byte	0x00, 0xf0, 0x11, 0x00


	//----- nvinfo : EIATTR_KPARAM_INFO
	.align		4
.L_9:
        /*0018*/ 	.byte	0x04, 0x17
        /*001a*/ 	.short	(.L_11 - .L_10)
.L_10:
        /*001c*/ 	.word	0x00000000
        /*0020*/ 	.short	0x0002
        /*0022*/ 	.short	0x0010
        /*0024*/ 	.byte	0x00, 0xf5, 0x21, 0x00


	//----- nvinfo : EIATTR_KPARAM_INFO
	.align		4
.L_11:
        /*0028*/ 	.byte	0x04, 0x17
        /*002a*/ 	.short	(.L_13 - .L_12)
.L_12:
        /*002c*/ 	.word	0x00000000
        /*0030*/ 	.short	0x0001
        /*0032*/ 	.short	0x0008
        /*0034*/ 	.byte	0x00, 0xf5, 0x21, 0x00


	//----- nvinfo : EIATTR_KPARAM_INFO
	.align		4
.L_13:
        /*0038*/ 	.byte	0x04, 0x17
        /*003a*/ 	.short	(.L_15 - .L_14)
.L_14:
        /*003c*/ 	.word	0x00000000
        /*0040*/ 	.short	0x0000
        /*0042*/ 	.short	0x0000
        /*0044*/ 	.byte	0x00, 0xf5, 0x21, 0x00


	//----- nvinfo : EIATTR_SPARSE_MMA_MASK
	.align		4
.L_15:
        /*0048*/ 	.byte	0x03, 0x50
        /*004a*/ 	.short	0x0000


	//----- nvinfo : EIATTR_MAXREG_COUNT
	.align		4
        /*004c*/ 	.byte	0x03, 0x1b
        /*004e*/ 	.short	0x00ff


	//----- nvinfo : EIATTR_MERCURY_ISA_VERSION
	.align		4
        /*0050*/ 	.byte	0x03, 0x5f
        /*0052*/ 	.short	0x0101


	//----- nvinfo : EIATTR_VRC_CTA_INIT_COUNT
	.align		4
        /*0054*/ 	.byte	0x02, 0x4a
	.zero		1
	.zero		1


	//----- nvinfo : EIATTR_EXIT_INSTR_OFFSETS
	.align		4
        /*0058*/ 	.byte	0x04, 0x1c
        /*005a*/ 	.short	(.L_17 - .L_16)


	//   ....[0]....
.L_16:
        /*005c*/ 	.word	0x00000070


	//   ....[1]....
        /*0060*/ 	.word	0x00000130


	//----- nvinfo : EIATTR_CBANK_PARAM_SIZE
	.align		4
.L_17:
        /*0064*/ 	.byte	0x03, 0x19
        /*0066*/ 	.short	0x001c


	//----- nvinfo : EIATTR_PARAM_CBANK
	.align		4
        /*0068*/ 	.byte	0x04, 0x0a
        /*006a*/ 	.short	(.L_19 - .L_18)
	.align		4
.L_18:
        /*006c*/ 	.word	index@(.nv.constant0._Z10add_globalPfS_S_i)
        /*0070*/ 	.short	0x0380
        /*0072*/ 	.short	0x001c


	//----- nvinfo : EIATTR_SW_WAR
	.align		4
.L_19:
        /*0074*/ 	.byte	0x04, 0x36
        /*0076*/ 	.short	(.L_21 - .L_20)
.L_20:
        /*0078*/ 	.word	0x00000008
.L_21:


//--------------------- .nv.callgraph             --------------------------
	.section	.nv.callgraph,"",@"SHT_CUDA_CALLGRAPH"
	.align	4
	.sectionentsize	8
	.align		4
        /*0000*/ 	.word	0x00000000
	.align		4
        /*0004*/ 	.word	0xffffffff
	.align		4
        /*0008*/ 	.word	0x00000000
	.align		4
        /*000c*/ 	.word	0xfffffffe
	.align		4
        /*0010*/ 	.word	0x00000000
	.align		4
        /*0014*/ 	.word	0xfffffffd
	.align		4
        /*0018*/ 	.word	0x00000000
	.align		4
        /*001c*/ 	.word	0xfffffffc


//--------------------- .text._Z10add_globalPfS_S_i --------------------------
	.section	.text._Z10add_globalPfS_S_i,"ax",@progbits
	.align	128
        .global         _Z10add_globalPfS_S_i
        .type           _Z10add_globalPfS_S_i,@function
        .size           _Z10add_globalPfS_S_i,(.L_x_1 - _Z10add_globalPfS_S_i)
        .other          _Z10add_globalPfS_S_i,@"STO_CUDA_ENTRY STV_DEFAULT"
_Z10add_globalPfS_S_i:
.text._Z10add_globalPfS_S_i:
[----:B------:R-:W-:Y:S01]  /*0000*/  LDC R1, c[0x0][0x37c] ;  /* 0x0000df00ff017b82 */ /* 0x000fe20000000800 */
[----:B------:R-:W0:Y:S01]  /*0010*/  S2R R9, SR_TID.X ;  /* 0x0000000000097919 */ /* 0x000e220000002100 */
[----:B------:R-:W0:Y:S01]  /*0020*/  LDCU UR4, c[0x0][0x360] ;  /* 0x00006c00ff0477ac */ /* 0x000e220008000800 */
[----:B------:R-:W0:Y:S01]  /*0030*/  S2R R0, SR_CTAID.X ;  /* 0x0000000000007919 */ /* 0x000e220000002500 */
[----:B------:R-:W1:Y:S01]  /*0040*/  LDCU UR5, c[0x0][0x398] ;  /* 0x00007300ff0577ac */ /* 0x000e620008000800 */
[----:B0-----:R-:W-:-:S05]  /*0050*/  IMAD R9, R0, UR4, R9 ;  /* 0x0000000400097c24 */ /* 0x001fca000f8e0209 */
[----:B-1----:R-:W-:-:S13]  /*0060*/  ISETP.GE.AND P0, PT, R9, UR5, PT ;  /* 0x0000000509007c0c */ /* 0x002fda000bf06270 */
[----:B------:R-:W-:Y:S05]  /*0070*/  @P0 EXIT ;  /* 0x000000000000094d */ /* 0x000fea0003800000 */
[----:B------:R-:W0:Y:S01]  /*0080*/  LDC.64 R2, c[0x0][0x380] ;  /* 0x0000e000ff027b82 */ /* 0x000e220000000a00 */
[----:B------:R-:W1:Y:S07]  /*0090*/  LDCU.64 UR4, c[0x0][0x358] ;  /* 0x00006b00ff0477ac */ /* 0x000e6e0008000a00 */
[----:B------:R-:W2:Y:S08]  /*00a0*/  LDC.64 R4, c[0x0][0x388] ;  /* 0x0000e200ff047b82 */ /* 0x000eb00000000a00 */
[----:B------:R-:W3:Y:S01]  /*00b0*/  LDC.64 R6, c[0x0][0x390] ;  /* 0x0000e400ff067b82 */ /* 0x000ee20000000a00 */
[----:B0-----:R-:W-:-:S06]  /*00c0*/  IMAD.WIDE R2, R9, 0x4, R2 ;  /* 0x0000000409027825 */ /* 0x001fcc00078e0202 */
[----:B-1----:R-:W4:Y:S01]  /*00d0*/  LDG.E R2, desc[UR4][R2.64] ;  /* 0x0000000402027981 */ /* 0x002f22000c1e1900 */
[----:B--2---:R-:W-:-:S06]  /*00e0*/  IMAD.WIDE R4, R9, 0x4, R4 ;  /* 0x0000000409047825 */ /* 0x004fcc00078e0204 */
[----:B------:R-:W4:Y:S01]  /*00f0*/  LDG.E R5, desc[UR4][R4.64] ;  /* 0x0000000404057981 */ /* 0x000f22000c1e1900 */
[----:B---3--:R-:W-:-:S04]  /*0100*/  IMAD.WIDE R6, R9, 0x4, R6 ;  /* 0x0000000409067825 */ /* 0x008fc800078e0206 */
[----:B----4-:R-:W-:-:S05]  /*0110*/  FADD R9, R2, R5 ;  /* 0x0000000502097221 */ /* 0x010fca0000000000 */
[----:B------:R-:W-:Y:S01]  /*0120*/  STG.E desc[UR4][R6.64], R9 ;  /* 0x0000000906007986 */ /* 0x000fe2000c101904 */
[----:B------:R-:W-:Y:S05]  /*0130*/  EXIT ;  /* 0x000000000000794d */ /* 0x000fea0003800000 */
.L_x_0:
[----:B------:R-:W-:-:S00]  /*0140*/  BRA `(.L_x_0) ;  /* 0xfffffffc00fc7947 */ /* 0x000fc0000383ffff */
[----:B------:R-:W-:-:S00]  /*0150*/  NOP ;  /* 0x0000000000007918 */ /* 0x000fc00000000000 */
        /* <DEDUP_REMOVED lines=10> */
.L_x_1:


//--------------------- .nv.shared.reserved.0     --------------------------
	.section	.nv.shared.reserved.0,"aw",@nobits
	.weak		__nv_reservedSMEM_offset_0_alias
	.size		__nv_reservedSMEM_offset_0_alias, 0, 64
	.other		__nv_reservedSMEM_offset_0_alias,@"STO_CUDA_RESERVED_SHARED STV_DEFAULT"
__nv_reservedSMEM_offset_0_alias:
	.zero		0
	.zero		64


//--------------------- .nv.constant0._Z10add_globalPfS_S_i --------------------------
	.section	.nv.constant0._Z10add_globalPfS_S_i,"a",@progbits
	.sectionflags	@""
	.align	4
.nv.constant0._Z10add_globalPfS_S_i:
	.zero		924


//--------------------- SYMBOLS --------------------------

	.type		.nv.reservedSmem.offset0,@object
	.size		.nv.reservedSmem.offset0,0x4
